//
// Generated by NVIDIA NVVM Compiler
//
// Compiler Build ID: CL-36424714
// Cuda compilation tools, release 13.0, V13.0.88
// Based on NVVM 20.0.0
//

.version 9.0
.target sm_100
.address_size 64

	// .globl	_Z6matmulPfS_S_ii
// _ZZ6matmulPfS_S_iiE8shared_0 has been demoted

.visible .entry _Z6matmulPfS_S_ii(
	.param .u64 .ptr .align 1 _Z6matmulPfS_S_ii_param_0,
	.param .u64 .ptr .align 1 _Z6matmulPfS_S_ii_param_1,
	.param .u64 .ptr .align 1 _Z6matmulPfS_S_ii_param_2,
	.param .u32 _Z6matmulPfS_S_ii_param_3,
	.param .u32 _Z6matmulPfS_S_ii_param_4
)
{
	.reg .pred 	%p<4>;
	.reg .b32 	%r<46>;
	.reg .b32 	%f<56>;
	.reg .b64 	%rd<46>;
	// demoted variable
	.shared .align 4 .b8 _ZZ6matmulPfS_S_iiE8shared_0[64];
	ld.param.u64 	%rd5, [_Z6matmulPfS_S_ii_param_0];
	ld.param.u64 	%rd6, [_Z6matmulPfS_S_ii_param_1];
	ld.param.u64 	%rd7, [_Z6matmulPfS_S_ii_param_2];
	ld.param.u32 	%r8, [_Z6matmulPfS_S_ii_param_3];
	setp.lt.s32 	%p1, %r8, 1;
	mov.f32 	%f55, 0f00000000;
	@%p1 bra 	$L__BB0_5;
	cvta.to.global.u64 	%rd1, %rd6;
	mov.u32 	%r1, %tid.x;
	mov.u32 	%r10, %ctaid.y;
	mov.u32 	%r11, %tid.y;
	add.s32 	%r12, %r10, %r11;
	shl.b32 	%r13, %r12, 11;
	or.b32  	%r14, %r1, %r13;
	shl.b32 	%r15, %r1, 2;
	mov.u32 	%r16, _ZZ6matmulPfS_S_iiE8shared_0;
	add.s32 	%r2, %r16, %r15;
	mov.u32 	%r17, %ctaid.x;
	shl.b32 	%r18, %r17, 7;
	add.s32 	%r19, %r1, %r18;
	add.s32 	%r44, %r19, 16384;
	mul.wide.u32 	%rd8, %r14, 4;
	cvta.to.global.u64 	%rd9, %rd5;
	add.s64 	%rd45, %rd9, %rd8;
	mov.b32 	%r45, 0;
	mov.f32 	%f55, 0f00000000;
$L__BB0_2:
	setp.gt.u32 	%p2, %r1, 15;
	@%p2 bra 	$L__BB0_4;
	ld.global.f32 	%f6, [%rd45];
	st.shared.f32 	[%r2], %f6;
$L__BB0_4:
	bar.sync 	0;
	ld.shared.f32 	%f7, [_ZZ6matmulPfS_S_iiE8shared_0];
	add.s32 	%r20, %r44, -16384;
	mul.wide.u32 	%rd10, %r20, 4;
	add.s64 	%rd11, %rd1, %rd10;
	ld.global.f32 	%f8, [%rd11];
	fma.rn.f32 	%f9, %f7, %f8, %f55;
	ld.shared.f32 	%f10, [_ZZ6matmulPfS_S_iiE8shared_0+4];
	add.s32 	%r21, %r44, -14336;
	mul.wide.u32 	%rd12, %r21, 4;
	add.s64 	%rd13, %rd1, %rd12;
	ld.global.f32 	%f11, [%rd13];
	fma.rn.f32 	%f12, %f10, %f11, %f9;
	ld.shared.f32 	%f13, [_ZZ6matmulPfS_S_iiE8shared_0+8];
	add.s32 	%r22, %r44, -12288;
	mul.wide.u32 	%rd14, %r22, 4;
	add.s64 	%rd15, %rd1, %rd14;
	ld.global.f32 	%f14, [%rd15];
	fma.rn.f32 	%f15, %f13, %f14, %f12;
	ld.shared.f32 	%f16, [_ZZ6matmulPfS_S_iiE8shared_0+12];
	add.s32 	%r23, %r44, -10240;
	mul.wide.u32 	%rd16, %r23, 4;
	add.s64 	%rd17, %rd1, %rd16;
	ld.global.f32 	%f17, [%rd17];
	fma.rn.f32 	%f18, %f16, %f17, %f15;
	ld.shared.f32 	%f19, [_ZZ6matmulPfS_S_iiE8shared_0+16];
	add.s32 	%r24, %r44, -8192;
	mul.wide.u32 	%rd18, %r24, 4;
	add.s64 	%rd19, %rd1, %rd18;
	ld.global.f32 	%f20, [%rd19];
	fma.rn.f32 	%f21, %f19, %f20, %f18;
	ld.shared.f32 	%f22, [_ZZ6matmulPfS_S_iiE8shared_0+20];
	add.s32 	%r25, %r44, -6144;
	mul.wide.u32 	%rd20, %r25, 4;
	add.s64 	%rd21, %rd1, %rd20;
	ld.global.f32 	%f23, [%rd21];
	fma.rn.f32 	%f24, %f22, %f23, %f21;
	ld.shared.f32 	%f25, [_ZZ6matmulPfS_S_iiE8shared_0+24];
	add.s32 	%r26, %r44, -4096;
	mul.wide.u32 	%rd22, %r26, 4;
	add.s64 	%rd23, %rd1, %rd22;
	ld.global.f32 	%f26, [%rd23];
	fma.rn.f32 	%f27, %f25, %f26, %f24;
	ld.shared.f32 	%f28, [_ZZ6matmulPfS_S_iiE8shared_0+28];
	add.s32 	%r27, %r44, -2048;
	mul.wide.u32 	%rd24, %r27, 4;
	add.s64 	%rd25, %rd1, %rd24;
	ld.global.f32 	%f29, [%rd25];
	fma.rn.f32 	%f30, %f28, %f29, %f27;
	ld.shared.f32 	%f31, [_ZZ6matmulPfS_S_iiE8shared_0+32];
	add.s32 	%r28, %r44, 14336;
	mul.wide.u32 	%rd26, %r44, 4;
	add.s64 	%rd27, %rd1, %rd26;
	ld.global.f32 	%f32, [%rd27];
	fma.rn.f32 	%f33, %f31, %f32, %f30;
	ld.shared.f32 	%f34, [_ZZ6matmulPfS_S_iiE8shared_0+36];
	add.s32 	%r29, %r44, 2048;
	mul.wide.u32 	%rd28, %r29, 4;
	add.s64 	%rd29, %rd1, %rd28;
	ld.global.f32 	%f35, [%rd29];
	fma.rn.f32 	%f36, %f34, %f35, %f33;
	ld.shared.f32 	%f37, [_ZZ6matmulPfS_S_iiE8shared_0+40];
	add.s32 	%r30, %r44, 4096;
	mul.wide.u32 	%rd30, %r30, 4;
	add.s64 	%rd31, %rd1, %rd30;
	ld.global.f32 	%f38, [%rd31];
	fma.rn.f32 	%f39, %f37, %f38, %f36;
	ld.shared.f32 	%f40, [_ZZ6matmulPfS_S_iiE8shared_0+44];
	add.s32 	%r31, %r44, 6144;
	mul.wide.u32 	%rd32, %r31, 4;
	add.s64 	%rd33, %rd1, %rd32;
	ld.global.f32 	%f41, [%rd33];
	fma.rn.f32 	%f42, %f40, %f41, %f39;
	ld.shared.f32 	%f43, [_ZZ6matmulPfS_S_iiE8shared_0+48];
	add.s32 	%r32, %r44, 8192;
	mul.wide.u32 	%rd34, %r32, 4;
	add.s64 	%rd35, %rd1, %rd34;
	ld.global.f32 	%f44, [%rd35];
	fma.rn.f32 	%f45, %f43, %f44, %f42;
	ld.shared.f32 	%f46, [_ZZ6matmulPfS_S_iiE8shared_0+52];
	add.s32 	%r33, %r44, 10240;
	mul.wide.u32 	%rd36, %r33, 4;
	add.s64 	%rd37, %rd1, %rd36;
	ld.global.f32 	%f47, [%rd37];
	fma.rn.f32 	%f48, %f46, %f47, %f45;
	ld.shared.f32 	%f49, [_ZZ6matmulPfS_S_iiE8shared_0+56];
	add.s32 	%r34, %r44, 12288;
	mul.wide.u32 	%rd38, %r34, 4;
	add.s64 	%rd39, %rd1, %rd38;
	ld.global.f32 	%f50, [%rd39];
	fma.rn.f32 	%f51, %f49, %f50, %f48;
	ld.shared.f32 	%f52, [_ZZ6matmulPfS_S_iiE8shared_0+60];
	mul.wide.u32 	%rd40, %r28, 4;
	add.s64 	%rd41, %rd1, %rd40;
	ld.global.f32 	%f53, [%rd41];
	fma.rn.f32 	%f55, %f52, %f53, %f51;
	bar.sync 	0;
	add.s32 	%r45, %r45, 16;
	add.s32 	%r44, %r44, 32768;
	add.s64 	%rd45, %rd45, 64;
	setp.lt.s32 	%p3, %r45, %r8;
	@%p3 bra 	$L__BB0_2;
$L__BB0_5:
	cvta.to.global.u64 	%rd42, %rd7;
	mov.u32 	%r35, %ctaid.y;
	mov.u32 	%r36, %tid.y;
	add.s32 	%r37, %r35, %r36;
	shl.b32 	%r38, %r37, 11;
	mov.u32 	%r39, %ctaid.x;
	shl.b32 	%r40, %r39, 7;
	mov.u32 	%r41, %tid.x;
	add.s32 	%r42, %r40, %r41;
	add.s32 	%r43, %r38, %r42;
	mul.wide.u32 	%rd43, %r43, 4;
	add.s64 	%rd44, %rd42, %rd43;
	st.global.f32 	[%rd44], %f55;
	ret;

}


// ===== COMPILED SASS (sm_100) =====

	.target	sm_100

	.elftype	@"ET_EXEC"


//--------------------- .note.nv.tkinfo           --------------------------
	.section	.note.nv.tkinfo,"",@"SHT_NOTE"
	.sectionflags	@"SHF_NOTE_NV_TKINFO"
	.tkinfo
        /*0018*/ 	.word	0x00000002
        /*0030*/ 	.string	""
        /*0030*/ 	.string	"ptxas"
        /*0030*/ 	.string	"Cuda compilation tools, release 13.0, V13.0.88"
        /*0030*/ 	.string	"Build cuda_13.0.r13.0/compiler.36424714_0"
        /*0030*/ 	.string	"-arch sm_100 -m 64 "



//--------------------- .note.nv.cuinfo           --------------------------
	.section	.note.nv.cuinfo,"",@"SHT_NOTE"
	.sectionflags	@"SHF_NOTE_NV_CUINFO"
        /*0018*/ 	.short	0x0002
        /*001a*/ 	.short	0x0064
        /*001c*/ 	.short	0x0082
	.zero		2


//--------------------- .nv.info                  --------------------------
	.section	.nv.info,"",@"SHT_CUDA_INFO"
	.align	4


	//----- nvinfo : EIATTR_REGCOUNT
	.align		4
        /*0000*/ 	.byte	0x04, 0x2f
        /*0002*/ 	.short	(.L_1 - .L_0)
	.align		4
.L_0:
        /*0004*/ 	.word	index@(_Z6matmulPfS_S_ii)
        /*0008*/ 	.word	0x00000020


	//----- nvinfo : EIATTR_FRAME_SIZE
	.align		4
.L_1:
        /*000c*/ 	.byte	0x04, 0x11
        /*000e*/ 	.short	(.L_3 - .L_2)
	.align		4
.L_2:
        /*0010*/ 	.word	index@(_Z6matmulPfS_S_ii)
        /*0014*/ 	.word	0x00000000


	//----- nvinfo : EIATTR_MIN_STACK_SIZE
	.align		4
.L_3:
        /*0018*/ 	.byte	0x04, 0x12
        /*001a*/ 	.short	(.L_5 - .L_4)
	.align		4
.L_4:
        /*001c*/ 	.word	index@(_Z6matmulPfS_S_ii)
        /*0020*/ 	.word	0x00000000
.L_5:


//--------------------- .nv.compat                --------------------------
	.section	.nv.compat,"",@"SHT_CUDA_COMPAT_INFO"
	.align	4
        /*0000*/ 	.byte	0x02, 0x09, 0x00, 0x00, 0x02, 0x02, 0x01, 0x00, 0x02, 0x05, 0x05, 0x00, 0x03, 0x07, 0x01, 0x01
        /*0010*/ 	.byte	0x02, 0x03, 0x00, 0x00, 0x02, 0x06, 0x01, 0x00, 0x04, 0x0b, 0x08, 0x00, 0x09, 0x00, 0x00, 0x00
        /*0020*/ 	.byte	0x00, 0x00, 0x00, 0x00


//--------------------- .nv.info._Z6matmulPfS_S_ii --------------------------
	.section	.nv.info._Z6matmulPfS_S_ii,"",@"SHT_CUDA_INFO"
	.sectionflags	@""
	.align	4


	//----- nvinfo : EIATTR_CUDA_API_VERSION
	.align		4
        /*0000*/ 	.byte	0x04, 0x37
        /*0002*/ 	.short	(.L_7 - .L_6)
.L_6:
        /*0004*/ 	.word	0x00000082


	//----- nvinfo : EIATTR_KPARAM_INFO
	.align		4
.L_7:
        /*0008*/ 	.byte	0x04, 0x17
        /*000a*/ 	.short	(.L_9 - .L_8)
.L_8:
        /*000c*/ 	.word	0x00000000
        /*0010*/ 	.short	0x0004
        /*0012*/ 	.short	0x001c
        /*0014*/ 	.byte	0x00, 0xf0, 0x11, 0x00


	//----- nvinfo : EIATTR_KPARAM_INFO
	.align		4
.L_9:
        /*0018*/ 	.byte	0x04, 0x17
        /*001a*/ 	.short	(.L_11 - .L_10)
.L_10:
        /*001c*/ 	.word	0x00000000
        /*0020*/ 	.short	0x0003
        /*0022*/ 	.short	0x0018
        /*0024*/ 	.byte	0x00, 0xf0, 0x11, 0x00


	//----- nvinfo : EIATTR_KPARAM_INFO
	.align		4
.L_11:
        /*0028*/ 	.byte	0x04, 0x17
        /*002a*/ 	.short	(.L_13 - .L_12)
.L_12:
        /*002c*/ 	.word	0x00000000
        /*0030*/ 	.short	0x0002
        /*0032*/ 	.short	0x0010
        /*0034*/ 	.byte	0x00, 0xf5, 0x21, 0x00


	//----- nvinfo : EIATTR_KPARAM_INFO
	.align		4
.L_13:
        /*0038*/ 	.byte	0x04, 0x17
        /*003a*/ 	.short	(.L_15 - .L_14)
.L_14:
        /*003c*/ 	.word	0x00000000
        /*0040*/ 	.short	0x0001
        /*0042*/ 	.short	0x0008
        /*0044*/ 	.byte	0x00, 0xf5, 0x21, 0x00


	//----- nvinfo : EIATTR_KPARAM_INFO
	.align		4
.L_15:
        /*0048*/ 	.byte	0x04, 0x17
        /*004a*/ 	.short	(.L_17 - .L_16)
.L_16:
        /*004c*/ 	.word	0x00000000
        /*0050*/ 	.short	0x0000
        /*0052*/ 	.short	0x0000
        /*0054*/ 	.byte	0x00, 0xf5, 0x21, 0x00


	//----- nvinfo : EIATTR_SPARSE_MMA_MASK
	.align		4
.L_17:
        /*0058*/ 	.byte	0x03, 0x50
        /*005a*/ 	.short	0x0000


	//----- nvinfo : EIATTR_MAXREG_COUNT
	.align		4
        /*005c*/ 	.byte	0x03, 0x1b
        /*005e*/ 	.short	0x00ff


	//----- nvinfo : EIATTR_NUM_BARRIERS
	.align		4
        /*0060*/ 	.byte	0x02, 0x4c
        /*0062*/ 	.byte	0x01
	.zero		1


	//----- nvinfo : EIATTR_MERCURY_ISA_VERSION
	.align		4
        /*0064*/ 	.byte	0x03, 0x5f
        /*0066*/ 	.short	0x0101


	//----- nvinfo : EIATTR_VRC_CTA_INIT_COUNT
	.align		4
        /*0068*/ 	.byte	0x02, 0x4a
	.zero		1
	.zero		1


	//----- nvinfo : EIATTR_EXIT_INSTR_OFFSETS
	.align		4
        /*006c*/ 	.byte	0x04, 0x1c
        /*006e*/ 	.short	(.L_19 - .L_18)


	//   ....[0]....
.L_18:
        /*0070*/ 	.word	0x00000770


	//----- nvinfo : EIATTR_CBANK_PARAM_SIZE
	.align		4
.L_19:
        /*0074*/ 	.byte	0x03, 0x19
        /*0076*/ 	.short	0x0020


	//----- nvinfo : EIATTR_PARAM_CBANK
	.align		4
        /*0078*/ 	.byte	0x04, 0x0a
        /*007a*/ 	.short	(.L_21 - .L_20)
	.align		4
.L_20:
        /*007c*/ 	.word	index@(.nv.constant0._Z6matmulPfS_S_ii)
        /*0080*/ 	.short	0x0380
        /*0082*/ 	.short	0x0020


	//----- nvinfo : EIATTR_SW_WAR
	.align		4
.L_21:
        /*0084*/ 	.byte	0x04, 0x36
        /*0086*/ 	.short	(.L_23 - .L_22)
.L_22:
        /*0088*/ 	.word	0x00000008
.L_23:


//--------------------- .nv.callgraph             --------------------------
	.section	.nv.callgraph,"",@"SHT_CUDA_CALLGRAPH"
	.align	4
	.sectionentsize	8
	.align		4
        /*0000*/ 	.word	0x00000000
	.align		4
        /*0004*/ 	.word	0xffffffff
	.align		4
        /*0008*/ 	.word	0x00000000
	.align		4
        /*000c*/ 	.word	0xfffffffe
	.align		4
        /*0010*/ 	.word	0x00000000
	.align		4
        /*0014*/ 	.word	0xfffffffd
	.align		4
        /*0018*/ 	.word	0x00000000
	.align		4
        /*001c*/ 	.word	0xfffffffc


//--------------------- .text._Z6matmulPfS_S_ii   --------------------------
	.section	.text._Z6matmulPfS_S_ii,"ax",@progbits
	.align	128
        .global         _Z6matmulPfS_S_ii
        .type           _Z6matmulPfS_S_ii,@function
        .size           _Z6matmulPfS_S_ii,(.L_x_3 - _Z6matmulPfS_S_ii)
        .other          _Z6matmulPfS_S_ii,@"STO_CUDA_ENTRY STV_DEFAULT"
_Z6matmulPfS_S_ii:
.text._Z6matmulPfS_S_ii:
[----:B------:R-:W-:Y:S01]  /*0000*/  LDC R1, c[0x0][0x37c] ;  /* 0x0000df00ff017b82 */ /* 0x000fe20000000800 */
[----:B------:R-:W0:Y:S01]  /*0010*/  LDCU UR4, c[0x0][0x398] ;  /* 0x00007300ff0477ac */ /* 0x000e220008000800 */
[----:B------:R-:W-:Y:S01]  /*0020*/  HFMA2 R23, -RZ, RZ, 0, 0 ;  /* 0x00000000ff177431 */ /* 0x000fe200000001ff */
[----:B------:R-:W1:Y:S01]  /*0030*/  LDCU.64 UR8, c[0x0][0x358] ;  /* 0x00006b00ff0877ac */ /* 0x000e620008000a00 */
[----:B0-----:R-:W-:-:S09]  /*0040*/  UISETP.GE.AND UP0, UPT, UR4, 0x1, UPT ;  /* 0x000000010400788c */ /* 0x001fd2000bf06270 */
[----:B-1----:R-:W-:Y:S05]  /*0050*/  BRA.U !UP0, `(.L_x_0) ;  /* 0x00000005089c7547 */ /* 0x002fea000b800000 */
[----:B------:R-:W0:Y:S01]  /*0060*/  S2R R0, SR_TID.Y ;  /* 0x0000000000007919 */ /* 0x000e220000002200 */
[----:B------:R-:W0:Y:S01]  /*0070*/  S2UR UR4, SR_CTAID.Y ;  /* 0x00000000000479c3 */ /* 0x000e220000002600 */
[----:B------:R-:W-:Y:S01]  /*0080*/  MOV R23, RZ ;  /* 0x000000ff00177202 */ /* 0x000fe20000000f00 */
[----:B------:R-:W1:Y:S01]  /*0090*/  LDCU UR7, c[0x0][0x398] ;  /* 0x00007300ff0777ac */ /* 0x000e620008000800 */
[----:B------:R-:W2:Y:S01]  /*00a0*/  S2R R7, SR_TID.X ;  /* 0x0000000000077919 */ /* 0x000ea20000002100 */
[----:B------:R-:W3:Y:S04]  /*00b0*/  S2R R16, SR_CTAID.X ;  /* 0x0000000000107919 */ /* 0x000ee80000002500 */
[----:B------:R-:W4:Y:S08]  /*00c0*/  LDC.64 R2, c[0x0][0x380] ;  /* 0x0000e000ff027b82 */ /* 0x000f300000000a00 */
[----:B------:R-:W5:Y:S08]  /*00d0*/  S2UR UR5, SR_CgaCtaId ;  /* 0x00000000000579c3 */ /* 0x000f700000008800 */
[----:B------:R-:W1:Y:S01]  /*00e0*/  LDC.64 R28, c[0x0][0x388] ;  /* 0x0000e200ff1c7b82 */ /* 0x000e620000000a00 */
[----:B0-----:R-:W-:Y:S01]  /*00f0*/  IADD3 R0, PT, PT, R0, UR4, RZ ;  /* 0x0000000400007c10 */ /* 0x001fe2000fffe0ff */
[----:B------:R-:W-:-:S03]  /*0100*/  UMOV UR4, 0x400 ;  /* 0x0000040000047882 */ /* 0x000fc60000000000 */
[----:B------:R-:W-:Y:S02]  /*0110*/  SHF.L.U32 R0, R0, 0xb, RZ ;  /* 0x0000000b00007819 */ /* 0x000fe400000006ff */
[C---:B--2---:R-:W-:Y:S02]  /*0120*/  ISETP.GT.U32.AND P0, PT, R7.reuse, 0xf, PT ;  /* 0x0000000f0700780c */ /* 0x044fe40003f04070 */
[----:B------:R-:W-:Y:S01]  /*0130*/  LOP3.LUT R5, R7, R0, RZ, 0xfc, !PT ;  /* 0x0000000007057212 */ /* 0x000fe200078efcff */
[----:B-----5:R-:W-:Y:S01]  /*0140*/  ULEA UR4, UR5, UR4, 0x18 ;  /* 0x0000000405047291 */ /* 0x020fe2000f8ec0ff */
[----:B---3--:R-:W-:-:S03]  /*0150*/  LEA R16, R16, R7, 0x7 ;  /* 0x0000000710107211 */ /* 0x008fc600078e38ff */
[----:B----4-:R-:W-:Y:S01]  /*0160*/  IMAD.WIDE.U32 R2, R5, 0x4, R2 ;  /* 0x0000000405027825 */ /* 0x010fe200078e0002 */
[----:B------:R-:W-:Y:S02]  /*0170*/  IADD3 R16, PT, PT, R16, 0x4000, RZ ;  /* 0x0000400010107810 */ /* 0x000fe40007ffe0ff */
[----:B------:R-:W-:Y:S02]  /*0180*/  MOV R0, R2 ;  /* 0x0000000200007202 */ /* 0x000fe40000000f00 */
[----:B------:R-:W-:Y:S01]  /*0190*/  LEA R2, R7, UR4, 0x2 ;  /* 0x0000000407027c11 */ /* 0x000fe2000f8e10ff */
[----:B------:R-:W-:-:S06]  /*01a0*/  UMOV UR4, URZ ;  /* 0x000000ff00047c82 */ /* 0x000fcc0008000000 */
.L_x_1:
[----:B------:R-:W-:Y:S02]  /*01b0*/  @!P0 MOV R13, R3 ;  /* 0x00000003000d8202 */ /* 0x000fe40000000f00 */
[----:B------:R-:W-:-:S05]  /*01c0*/  @!P0 MOV R12, R0 ;  /* 0x00000000000c8202 */ /* 0x000fca0000000f00 */
[----:B------:R-:W2:Y:S01]  /*01d0*/  @!P0 LDG.E R13, desc[UR8][R12.64] ;  /* 0x000000080c0d8981 */ /* 0x000ea2000c1e1900 */
[----:B------:R-:W-:-:S05]  /*01e0*/  IADD3 R5, PT, PT, R16, -0x4000, RZ ;  /* 0xffffc00010057810 */ /* 0x000fca0007ffe0ff */
[----:B-1----:R-:W-:Y:S01]  /*01f0*/  IMAD.WIDE.U32 R4, R5, 0x4, R28 ;  /* 0x0000000405047825 */ /* 0x002fe200078e001c */
[C---:B------:R-:W-:Y:S02]  /*0200*/  IADD3 R9, PT, PT, R16.reuse, -0x3800, RZ ;  /* 0xffffc80010097810 */ /* 0x040fe40007ffe0ff */
[----:B------:R-:W-:-:S03]  /*0210*/  IADD3 R11, PT, PT, R16, -0x3000, RZ ;  /* 0xffffd000100b7810 */ /* 0x000fc60007ffe0ff */
[----:B------:R-:W-:-:S04]  /*0220*/  IMAD.WIDE.U32 R8, R9, 0x4, R28 ;  /* 0x0000000409087825 */ /* 0x000fc800078e001c */
[----:B------:R-:W-:Y:S01]  /*0230*/  IMAD.WIDE.U32 R10, R11, 0x4, R28 ;  /* 0x000000040b0a7825 */ /* 0x000fe200078e001c */
[----:B------:R-:W0:Y:S01]  /*0240*/  S2UR UR6, SR_CgaCtaId ;  /* 0x00000000000679c3 */ /* 0x000e220000008800 */
[C---:B------:R-:W-:Y:S02]  /*0250*/  IADD3 R19, PT, PT, R16.reuse, -0x2800, RZ ;  /* 0xffffd80010137810 */ /* 0x040fe40007ffe0ff */
[----:B------:R-:W-:-:S03]  /*0260*/  IADD3 R21, PT, PT, R16, -0x2000, RZ ;  /* 0xffffe00010157810 */ /* 0x000fc60007ffe0ff */
[--C-:B------:R-:W-:Y:S01]  /*0270*/  IMAD.WIDE.U32 R18, R19, 0x4, R28.reuse ;  /* 0x0000000413127825 */ /* 0x100fe200078e001c */
[----:B------:R-:W-:Y:S01]  /*0280*/  UMOV UR5, 0x400 ;  /* 0x0000040000057882 */ /* 0x000fe20000000000 */
[----:B--2---:R1:W-:Y:S01]  /*0290*/  @!P0 STS [R2], R13 ;  /* 0x0000000d02008388 */ /* 0x0043e20000000800 */
[----:B------:R-:W-:Y:S06]  /*02a0*/  BAR.SYNC.DEFER_BLOCKING 0x0 ;  /* 0x0000000000007b1d */ /* 0x000fec0000010000 */
[----:B------:R2:W3:Y:S04]  /*02b0*/  LDG.E R25, desc[UR8][R4.64] ;  /* 0x0000000804197981 */ /* 0x0004e8000c1e1900 */
[----:B------:R-:W4:Y:S04]  /*02c0*/  LDG.E R6, desc[UR8][R8.64] ;  /* 0x0000000808067981 */ /* 0x000f28000c1e1900 */
[----:B------:R5:W4:Y:S01]  /*02d0*/  LDG.E R7, desc[UR8][R10.64] ;  /* 0x000000080a077981 */ /* 0x000b22000c1e1900 */
[----:B------:R-:W-:Y:S01]  /*02e0*/  IMAD.WIDE.U32 R20, R21, 0x4, R28 ;  /* 0x0000000415147825 */ /* 0x000fe200078e001c */
[----:B0-----:R-:W-:-:S02]  /*02f0*/  ULEA UR5, UR6, UR5, 0x18 ;  /* 0x0000000506057291 */ /* 0x001fc4000f8ec0ff */
[----:B------:R0:W4:Y:S01]  /*0300*/  LDG.E R14, desc[UR8][R18.64] ;  /* 0x00000008120e7981 */ /* 0x000122000c1e1900 */
[----:B-1----:R-:W-:-:S03]  /*0310*/  IADD3 R13, PT, PT, R16, -0x1800, RZ ;  /* 0xffffe800100d7810 */ /* 0x002fc60007ffe0ff */
[----:B------:R1:W4:Y:S01]  /*0320*/  LDG.E R15, desc[UR8][R20.64] ;  /* 0x00000008140f7981 */ /* 0x000322000c1e1900 */
[C---:B--2---:R-:W-:Y:S01]  /*0330*/  IADD3 R5, PT, PT, R16.reuse, -0x1000, RZ ;  /* 0xfffff00010057810 */ /* 0x044fe20007ffe0ff */
[--C-:B------:R-:W-:Y:S02]  /*0340*/  IMAD.WIDE.U32 R12, R13, 0x4, R28.reuse ;  /* 0x000000040d0c7825 */ /* 0x100fe400078e001c */
[----:B-----5:R-:W3:Y:S02]  /*0350*/  LDS.128 R8, [UR5] ;  /* 0x00000005ff087984 */ /* 0x020ee40008000c00 */
[--C-:B------:R-:W-:Y:S02]  /*0360*/  IMAD.WIDE.U32 R4, R5, 0x4, R28.reuse ;  /* 0x0000000405047825 */ /* 0x100fe400078e001c */
[----:B------:R-:W2:Y:S04]  /*0370*/  LDG.E R12, desc[UR8][R12.64] ;  /* 0x000000080c0c7981 */ /* 0x000ea8000c1e1900 */
[----:B------:R5:W2:Y:S01]  /*0380*/  LDG.E R13, desc[UR8][R4.64] ;  /* 0x00000008040d7981 */ /* 0x000aa2000c1e1900 */
[C---:B0-----:R-:W-:Y:S01]  /*0390*/  IADD3 R19, PT, PT, R16.reuse, -0x800, RZ ;  /* 0xfffff80010137810 */ /* 0x041fe20007ffe0ff */
[C---:B------:R-:W-:Y:S01]  /*03a0*/  IMAD.WIDE.U32 R26, R16.reuse, 0x4, R28 ;  /* 0x00000004101a7825 */ /* 0x040fe200078e001c */
[----:B------:R-:W-:-:S03]  /*03b0*/  IADD3 R17, PT, PT, R16, 0x800, RZ ;  /* 0x0000080010117810 */ /* 0x000fc60007ffe0ff */
[----:B------:R-:W-:Y:S01]  /*03c0*/  IMAD.WIDE.U32 R18, R19, 0x4, R28 ;  /* 0x0000000413127825 */ /* 0x000fe200078e001c */
[----:B------:R-:W-:-:S03]  /*03d0*/  IADD3 R22, PT, PT, R16, 0x1000, RZ ;  /* 0x0000100010167810 */ /* 0x000fc60007ffe0ff */
[----:B-1----:R-:W-:Y:S02]  /*03e0*/  IMAD.WIDE.U32 R20, R17, 0x4, R28 ;  /* 0x0000000411147825 */ /* 0x002fe400078e001c */
[----:B------:R-:W2:Y:S01]  /*03f0*/  LDG.E R18, desc[UR8][R18.64] ;  /* 0x0000000812127981 */ /* 0x000ea2000c1e1900 */
[----:B------:R-:W-:-:S03]  /*0400*/  IADD3 R24, PT, PT, R16, 0x1800, RZ ;  /* 0x0000180010187810 */ /* 0x000fc60007ffe0ff */
[----:B------:R-:W2:Y:S01]  /*0410*/  LDG.E R17, desc[UR8][R26.64] ;  /* 0x000000081a117981 */ /* 0x000ea2000c1e1900 */
[----:B-----5:R-:W-:-:S03]  /*0420*/  IMAD.WIDE.U32 R4, R22, 0x4, R28 ;  /* 0x0000000416047825 */ /* 0x020fc600078e001c */
[----:B------:R-:W5:Y:S04]  /*0430*/  LDG.E R20, desc[UR8][R20.64] ;  /* 0x0000000814147981 */ /* 0x000f68000c1e1900 */
[----:B------:R0:W5:Y:S01]  /*0440*/  LDG.E R19, desc[UR8][R4.64] ;  /* 0x0000000804137981 */ /* 0x000162000c1e1900 */
[----:B---3--:R-:W-:Y:S01]  /*0450*/  FFMA R25, R8, R25, R23 ;  /* 0x0000001908197223 */ /* 0x008fe20000000017 */
[----:B------:R-:W-:Y:S01]  /*0460*/  IADD3 R8, PT, PT, R16, 0x2000, RZ ;  /* 0x0000200010087810 */ /* 0x000fe20007ffe0ff */
[----:B------:R-:W-:Y:S01]  /*0470*/  IMAD.WIDE.U32 R22, R24, 0x4, R28 ;  /* 0x0000000418167825 */ /* 0x000fe200078e001c */
[----:B------:R-:W-:-:S03]  /*0480*/  IADD3 R24, PT, PT, R16, 0x2800, RZ ;  /* 0x0000280010187810 */ /* 0x000fc60007ffe0ff */
[--C-:B0-----:R-:W-:Y:S01]  /*0490*/  IMAD.WIDE.U32 R4, R8, 0x4, R28.reuse ;  /* 0x0000000408047825 */ /* 0x101fe200078e001c */
[----:B------:R-:W-:Y:S01]  /*04a0*/  IADD3 R8, PT, PT, R16, 0x3000, RZ ;  /* 0x0000300010087810 */ /* 0x000fe20007ffe0ff */
[----:B------:R-:W3:Y:S02]  /*04b0*/  LDG.E R22, desc[UR8][R22.64] ;  /* 0x0000000816167981 */ /* 0x000ee4000c1e1900 */
[--C-:B------:R-:W-:Y:S02]  /*04c0*/  IMAD.WIDE.U32 R26, R24, 0x4, R28.reuse ;  /* 0x00000004181a7825 */ /* 0x100fe400078e001c */
[----:B------:R0:W3:Y:S04]  /*04d0*/  LDG.E R21, desc[UR8][R4.64] ;  /* 0x0000000804157981 */ /* 0x0000e8000c1e1900 */
[----:B------:R1:W3:Y:S01]  /*04e0*/  LDG.E R24, desc[UR8][R26.64] ;  /* 0x000000081a187981 */ /* 0x0002e2000c1e1900 */
[----:B0-----:R-:W-:Y:S01]  /*04f0*/  IMAD.WIDE.U32 R4, R8, 0x4, R28 ;  /* 0x0000000408047825 */ /* 0x001fe200078e001c */
[----:B------:R-:W-:-:S04]  /*0500*/  IADD3 R8, PT, PT, R16, 0x3800, RZ ;  /* 0x0000380010087810 */ /* 0x000fc80007ffe0ff */
[----:B------:R0:W3:Y:S01]  /*0510*/  LDG.E R23, desc[UR8][R4.64] ;  /* 0x0000000804177981 */ /* 0x0000e2000c1e1900 */
[----:B-1----:R-:W-:-:S06]  /*0520*/  IMAD.WIDE.U32 R26, R8, 0x4, R28 ;  /* 0x00000004081a7825 */ /* 0x002fcc00078e001c */
[----:B------:R-:W3:Y:S01]  /*0530*/  LDG.E R26, desc[UR8][R26.64] ;  /* 0x000000081a1a7981 */ /* 0x000ee2000c1e1900 */
[----:B----4-:R-:W-:-:S04]  /*0540*/  FFMA R6, R6, R9, R25 ;  /* 0x0000000906067223 */ /* 0x010fc80000000019 */
[----:B------:R-:W-:Y:S02]  /*0550*/  FFMA R9, R7, R10, R6 ;  /* 0x0000000a07097223 */ /* 0x000fe40000000006 */
[----:B0-----:R-:W0:Y:S02]  /*0560*/  LDS.128 R4, [UR5+0x10] ;  /* 0x00001005ff047984 */ /* 0x001e240008000c00 */
[----:B------:R-:W-:-:S04]  /*0570*/  FFMA R9, R14, R11, R9 ;  /* 0x0000000b0e097223 */ /* 0x000fc80000000009 */
[----:B0-----:R-:W-:Y:S02]  /*0580*/  FFMA R15, R4, R15, R9 ;  /* 0x0000000f040f7223 */ /* 0x001fe40000000009 */
[----:B------:R-:W0:Y:S02]  /*0590*/  LDS.128 R8, [UR5+0x20] ;  /* 0x00002005ff087984 */ /* 0x000e240008000c00 */
[----:B--2---:R-:W-:-:S04]  /*05a0*/  FFMA R12, R12, R5, R15 ;  /* 0x000000050c0c7223 */ /* 0x004fc8000000000f */
[----:B------:R-:W-:Y:S02]  /*05b0*/  FFMA R25, R13, R6, R12 ;  /* 0x000000060d197223 */ /* 0x000fe4000000000c */
[----:B------:R-:W1:Y:S02]  /*05c0*/  LDS.128 R12, [UR5+0x30] ;  /* 0x00003005ff0c7984 */ /* 0x000e640008000c00 */
[----:B------:R-:W-:Y:S01]  /*05d0*/  FFMA R7, R18, R7, R25 ;  /* 0x0000000712077223 */ /* 0x000fe20000000019 */
[----:B------:R-:W-:-:S04]  /*05e0*/  UIADD3 UR4, UPT, UPT, UR4, 0x10, URZ ;  /* 0x0000001004047890 */ /* 0x000fc8000fffe0ff */
[----:B------:R-:W-:Y:S01]  /*05f0*/  UISETP.GE.AND UP0, UPT, UR4, UR7, UPT ;  /* 0x000000070400728c */ /* 0x000fe2000bf06270 */
[----:B------:R-:W-:Y:S01]  /*0600*/  BAR.SYNC.DEFER_BLOCKING 0x0 ;  /* 0x0000000000007b1d */ /* 0x000fe20000010000 */
[----:B0-----:R-:W-:-:S04]  /*0610*/  FFMA R7, R8, R17, R7 ;  /* 0x0000001108077223 */ /* 0x001fc80000000007 */
[----:B-----5:R-:W-:-:S04]  /*0620*/  FFMA R20, R20, R9, R7 ;  /* 0x0000000914147223 */ /* 0x020fc80000000007 */
[----:B------:R-:W-:Y:S01]  /*0630*/  FFMA R19, R19, R10, R20 ;  /* 0x0000000a13137223 */ /* 0x000fe20000000014 */
[----:B------:R-:W-:Y:S02]  /*0640*/  IADD3 R0, P1, PT, R0, 0x40, RZ ;  /* 0x0000004000007810 */ /* 0x000fe40007f3e0ff */
[----:B------:R-:W-:Y:S02]  /*0650*/  IADD3 R16, PT, PT, R16, 0x8000, RZ ;  /* 0x0000800010107810 */ /* 0x000fe40007ffe0ff */
[----:B------:R-:W-:Y:S01]  /*0660*/  IADD3.X R3, PT, PT, RZ, R3, RZ, P1, !PT ;  /* 0x00000003ff037210 */ /* 0x000fe20000ffe4ff */
[----:B---3--:R-:W-:-:S04]  /*0670*/  FFMA R11, R22, R11, R19 ;  /* 0x0000000b160b7223 */ /* 0x008fc80000000013 */
[----:B-1----:R-:W-:-:S04]  /*0680*/  FFMA R11, R12, R21, R11 ;  /* 0x000000150c0b7223 */ /* 0x002fc8000000000b */
[----:B------:R-:W-:-:S04]  /*0690*/  FFMA R24, R24, R13, R11 ;  /* 0x0000000d18187223 */ /* 0x000fc8000000000b */
[----:B------:R-:W-:-:S04]  /*06a0*/  FFMA R23, R23, R14, R24 ;  /* 0x0000000e17177223 */ /* 0x000fc80000000018 */
[----:B------:R-:W-:Y:S01]  /*06b0*/  FFMA R23, R26, R15, R23 ;  /* 0x0000000f1a177223 */ /* 0x000fe20000000017 */
[----:B------:R-:W-:Y:S06]  /*06c0*/  BRA.U !UP0, `(.L_x_1) ;  /* 0xfffffff908b87547 */ /* 0x000fec000b83ffff */
.L_x_0:
[----:B------:R-:W0:Y:S01]  /*06d0*/  S2R R4, SR_CTAID.X ;  /* 0x0000000000047919 */ /* 0x000e220000002500 */
[----:B------:R-:W1:Y:S01]  /*06e0*/  S2UR UR4, SR_CTAID.Y ;  /* 0x00000000000479c3 */ /* 0x000e620000002600 */
[----:B------:R-:W0:Y:S01]  /*06f0*/  S2R R5, SR_TID.X ;  /* 0x0000000000057919 */ /* 0x000e220000002100 */
[----:B------:R-:W1:Y:S06]  /*0700*/  S2R R0, SR_TID.Y ;  /* 0x0000000000007919 */ /* 0x000e6c0000002200 */
[----:B------:R-:W2:Y:S01]  /*0710*/  LDC.64 R2, c[0x0][0x390] ;  /* 0x0000e400ff027b82 */ /* 0x000ea20000000a00 */
[----:B0-----:R-:W-:-:S02]  /*0720*/  LEA R5, R4, R5, 0x7 ;  /* 0x0000000504057211 */ /* 0x001fc400078e38ff */
[----:B-1----:R-:W-:-:S04]  /*0730*/  IADD3 R0, PT, PT, R0, UR4, RZ ;  /* 0x0000000400007c10 */ /* 0x002fc8000fffe0ff */
[----:B------:R-:W-:-:S05]  /*0740*/  LEA R5, R0, R5, 0xb ;  /* 0x0000000500057211 */ /* 0x000fca00078e58ff */
[----:B--2---:R-:W-:-:S05]  /*0750*/  IMAD.WIDE.U32 R2, R5, 0x4, R2 ;  /* 0x0000000405027825 */ /* 0x004fca00078e0002 */
[----:B------:R-:W-:Y:S01]  /*0760*/  STG.E desc[UR8][R2.64], R23 ;  /* 0x0000001702007986 */ /* 0x000fe2000c101908 */
[----:B------:R-:W-:Y:S05]  /*0770*/  EXIT ;  /* 0x000000000000794d */ /* 0x000fea0003800000 */
.L_x_2:
[----:B------:R-:W-:-:S00]  /*0780*/  BRA `(.L_x_2) ;  /* 0xfffffffc00fc7947 */ /* 0x000fc0000383ffff */
[----:B------:R-:W-:-:S00]  /*0790*/  NOP ;  /* 0x0000000000007918 */ /* 0x000fc00000000000 */
        /* <DEDUP_REMOVED lines=14> */
.L_x_3:


//--------------------- .nv.shared._Z6matmulPfS_S_ii --------------------------
	.section	.nv.shared._Z6matmulPfS_S_ii,"aw",@nobits
	.sectionflags	@""
	.align	4
.nv.shared._Z6matmulPfS_S_ii:
	.zero		1088


//--------------------- .nv.shared.reserved.0     --------------------------
	.section	.nv.shared.reserved.0,"aw",@nobits
	.weak		__nv_reservedSMEM_offset_0_alias
	.size		__nv_reservedSMEM_offset_0_alias, 0, 64
	.other		__nv_reservedSMEM_offset_0_alias,@"STO_CUDA_RESERVED_SHARED STV_DEFAULT"
__nv_reservedSMEM_offset_0_alias:
	.zero		0
	.zero		64


//--------------------- .nv.constant0._Z6matmulPfS_S_ii --------------------------
	.section	.nv.constant0._Z6matmulPfS_S_ii,"a",@progbits
	.sectionflags	@""
	.align	4
.nv.constant0._Z6matmulPfS_S_ii:
	.zero		928


//--------------------- SYMBOLS --------------------------

	.type		.nv.reservedSmem.offset0,@object
	.size		.nv.reservedSmem.offset0,0x4
	.type		.nv.reservedSmem.cap,@object
	.size		.nv.reservedSmem.cap,0x4
